	.headerflags	@"EF_CUDA_TEXMODE_UNIFIED EF_CUDA_64BIT_ADDRESS EF_CUDA_ACCELERATORS EF_CUDA_SM90 EF_CUDA_VIRTUAL_SM(EF_CUDA_SM90)"
	.elftype	@"ET_EXEC"


//--------------------- .nv.info                  --------------------------
	.section	.nv.info,"",@"SHT_CUDA_INFO"
	.align	4


	//----- nvinfo : EIATTR_REGCOUNT
	.align		4
        /*0000*/ 	.byte	0x04, 0x2f
        /*0002*/ 	.short	(.L_1 - .L_0)
	.align		4
.L_0:
        /*0004*/ 	.word	index@(triton_poi_fused_convolution_leaky_relu_28)
        /*0008*/ 	.word	0x0000000e


	//----- nvinfo : EIATTR_MIN_STACK_SIZE
	.align		4
.L_1:
        /*000c*/ 	.byte	0x04, 0x12
        /*000e*/ 	.short	(.L_3 - .L_2)
	.align		4
.L_2:
        /*0010*/ 	.word	index@(triton_poi_fused_convolution_leaky_relu_28)
        /*0014*/ 	.word	0x00000000


	//----- nvinfo : EIATTR_FRAME_SIZE
	.align		4
.L_3:
        /*0018*/ 	.byte	0x04, 0x11
        /*001a*/ 	.short	(.L_5 - .L_4)
	.align		4
.L_4:
        /*001c*/ 	.word	index@(triton_poi_fused_convolution_leaky_relu_28)
        /*0020*/ 	.word	0x00000000


	//----- nvinfo : EIATTR_MIN_STACK_SIZE
	.align		4
.L_5:
        /*0024*/ 	.byte	0x04, 0x12
        /*0026*/ 	.short	(.L_7 - .L_6)
	.align		4
.L_6:
        /*0028*/ 	.word	index@(triton_poi_fused_convolution_leaky_relu_28)
        /*002c*/ 	.word	0x00000000
.L_7:


//--------------------- .nv.info.triton_poi_fused_convolution_leaky_relu_28 --------------------------
	.section	.nv.info.triton_poi_fused_convolution_leaky_relu_28,"",@"SHT_CUDA_INFO"
	.sectionflags	@""
	.align	4


	//----- nvinfo : EIATTR_CUDA_API_VERSION
	.align		4
        /*0000*/ 	.byte	0x04, 0x37
        /*0002*/ 	.short	(.L_9 - .L_8)
.L_8:
        /*0004*/ 	.word	0x0000007c


	//----- nvinfo : EIATTR_KPARAM_INFO
	.align		4
.L_9:
        /*0008*/ 	.byte	0x04, 0x17
        /*000a*/ 	.short	(.L_11 - .L_10)
.L_10:
        /*000c*/ 	.word	0x00000000
        /*0010*/ 	.short	0x0003
        /*0012*/ 	.short	0x0018
        /*0014*/ 	.byte	0x00, 0xf0, 0x11, 0x00


	//----- nvinfo : EIATTR_KPARAM_INFO
	.align		4
.L_11:
        /*0018*/ 	.byte	0x04, 0x17
        /*001a*/ 	.short	(.L_13 - .L_12)
.L_12:
        /*001c*/ 	.word	0x00000000
        /*0020*/ 	.short	0x0002
        /*0022*/ 	.short	0x0010
        /*0024*/ 	.byte	0x00, 0xf4, 0x21, 0x00


	//----- nvinfo : EIATTR_KPARAM_INFO
	.align		4
.L_13:
        /*0028*/ 	.byte	0x04, 0x17
        /*002a*/ 	.short	(.L_15 - .L_14)
.L_14:
        /*002c*/ 	.word	0x00000000
        /*0030*/ 	.short	0x0001
        /*0032*/ 	.short	0x0008
        /*0034*/ 	.byte	0x00, 0xf4, 0x21, 0x00


	//----- nvinfo : EIATTR_KPARAM_INFO
	.align		4
.L_15:
        /*0038*/ 	.byte	0x04, 0x17
        /*003a*/ 	.short	(.L_17 - .L_16)
.L_16:
        /*003c*/ 	.word	0x00000000
        /*0040*/ 	.short	0x0000
        /*0042*/ 	.short	0x0000
        /*0044*/ 	.byte	0x00, 0xf4, 0x21, 0x00


	//----- nvinfo : EIATTR_SPARSE_MMA_MASK
	.align		4
.L_17:
        /*0048*/ 	.byte	0x03, 0x50
        /*004a*/ 	.short	0x0000


	//----- nvinfo : EIATTR_MAXREG_COUNT
	.align		4
        /*004c*/ 	.byte	0x03, 0x1b
        /*004e*/ 	.short	0x00ff


	//----- nvinfo : EIATTR_EXIT_INSTR_OFFSETS
	.align		4
        /*0050*/ 	.byte	0x04, 0x1c
        /*0052*/ 	.short	(.L_19 - .L_18)


	//   ....[0]....
.L_18:
        /*0054*/ 	.word	0x000001f0


	//   ....[1]....
        /*0058*/ 	.word	0x00000210


	//----- nvinfo : EIATTR_REQNTID
	.align		4
.L_19:
        /*005c*/ 	.byte	0x04, 0x10
        /*005e*/ 	.short	(.L_21 - .L_20)
.L_20:
        /*0060*/ 	.word	0x00000080
        /*0064*/ 	.word	0x00000001
        /*0068*/ 	.word	0x00000001


	//----- nvinfo : EIATTR_CBANK_PARAM_SIZE
	.align		4
.L_21:
        /*006c*/ 	.byte	0x03, 0x19
        /*006e*/ 	.short	0x001c


	//----- nvinfo : EIATTR_PARAM_CBANK
	.align		4
        /*0070*/ 	.byte	0x04, 0x0a
        /*0072*/ 	.short	(.L_23 - .L_22)
	.align		4
.L_22:
        /*0074*/ 	.word	index@(.nv.constant0.triton_poi_fused_convolution_leaky_relu_28)
        /*0078*/ 	.short	0x0210
        /*007a*/ 	.short	0x001c


	//----- nvinfo : EIATTR_SW_WAR
	.align		4
.L_23:
        /*007c*/ 	.byte	0x04, 0x36
        /*007e*/ 	.short	(.L_25 - .L_24)
.L_24:
        /*0080*/ 	.word	0x00000008
.L_25:


//--------------------- .nv.callgraph             --------------------------
	.section	.nv.callgraph,"",@"SHT_CUDA_CALLGRAPH"
	.align	4
	.sectionentsize	8
	.align		4
        /*0000*/ 	.word	0x00000000
	.align		4
        /*0004*/ 	.word	0xffffffff
	.align		4
        /*0008*/ 	.word	0x00000000
	.align		4
        /*000c*/ 	.word	0xfffffffe
	.align		4
        /*0010*/ 	.word	0x00000000
	.align		4
        /*0014*/ 	.word	0xfffffffd
	.align		4
        /*0018*/ 	.word	0x00000000
	.align		4
        /*001c*/ 	.word	0xfffffffc


//--------------------- .text.triton_poi_fused_convolution_leaky_relu_28 --------------------------
	.section	.text.triton_poi_fused_convolution_leaky_relu_28,"ax",@progbits
	.align	128
        .global         triton_poi_fused_convolution_leaky_relu_28
        .type           triton_poi_fused_convolution_leaky_relu_28,@function
        .size           triton_poi_fused_convolution_leaky_relu_28,(.L_x_1 - triton_poi_fused_convolution_leaky_relu_28)
        .other          triton_poi_fused_convolution_leaky_relu_28,@"STO_CUDA_ENTRY STV_DEFAULT"
triton_poi_fused_convolution_leaky_relu_28:
.text.triton_poi_fused_convolution_leaky_relu_28:
[----:B------:R-:W0:Y:S02]  /*0000*/  LDC R1, c[0x0][0x28] ;  /* 0x00000a00ff017b82 */ /* 0x000e240000000800 */
[----:B------:R-:W1:Y:S01]  /*0010*/  S2R R6, SR_TID.X ;  /* 0x0000000000067919 */ /* 0x000e620000002100 */
[----:B------:R-:W2:Y:S01]  /*0020*/  LDC.64 R4, c[0x0][0x218] ;  /* 0x00008600ff047b82 */ /* 0x000ea20000000a00 */
[----:B------:R-:W-:Y:S01]  /*0030*/  ULDC.64 UR4, c[0x0][0x208] ;  /* 0x0000820000047ab9 */ /* 0x000fe20000000a00 */
[----:B------:R-:W-:Y:S01]  /*0040*/  ULDC.64 UR6, c[0x0][0x220] ;  /* 0x0000880000067ab9 */ /* 0x000fe20000000a00 */
[----:B------:R-:W3:Y:S05]  /*0050*/  S2R R7, SR_CTAID.X ;  /* 0x0000000000077919 */ /* 0x000eea0000002500 */
[----:B------:R-:W4:Y:S01]  /*0060*/  LDC.64 R2, c[0x0][0x210] ;  /* 0x00008400ff027b82 */ /* 0x000f220000000a00 */
[----:B-1----:R-:W-:-:S05]  /*0070*/  LOP3.LUT R6, R6, 0x7f, RZ, 0xc0, !PT ;  /* 0x0000007f06067812 */ /* 0x002fca00078ec0ff */
[----:B---3--:R-:W-:Y:S02]  /*0080*/  IMAD R7, R7, 0x80, R6 ;  /* 0x0000008007077824 */ /* 0x008fe400078e0206 */
[----:B------:R-:W-:Y:S02]  /*0090*/  IMAD.MOV.U32 R6, RZ, RZ, RZ ;  /* 0x000000ffff067224 */ /* 0x000fe400078e00ff */
[C---:B----4-:R-:W-:Y:S01]  /*00a0*/  IMAD.WIDE R2, R7.reuse, 0x4, R2 ;  /* 0x0000000407027825 */ /* 0x050fe200078e0202 */
[----:B------:R-:W-:-:S03]  /*00b0*/  ISETP.GE.AND P1, PT, R7, 0x3800, PT ;  /* 0x000038000700780c */ /* 0x000fc60003f26270 */
[----:B------:R-:W-:-:S05]  /*00c0*/  IMAD.HI R0, R7, -0x6db6db6d, R6 ;  /* 0x9249249307007827 */ /* 0x000fca00078e0206 */
[----:B------:R-:W-:-:S04]  /*00d0*/  SHF.R.U32.HI R9, RZ, 0x1f, R0 ;  /* 0x0000001fff097819 */ /* 0x000fc80000011600 */
[----:B------:R-:W-:-:S04]  /*00e0*/  LEA.HI.SX32 R9, R0, R9, 0x1e ;  /* 0x0000000900097211 */ /* 0x000fc800078ff2ff */
[----:B------:R-:W-:-:S04]  /*00f0*/  SHF.R.S32.HI R0, RZ, 0x1f, R9 ;  /* 0x0000001fff007819 */ /* 0x000fc80000011409 */
[----:B------:R-:W-:-:S04]  /*0100*/  LEA.HI R0, R0, R9, RZ, 0x9 ;  /* 0x0000000900007211 */ /* 0x000fc800078f48ff */
[----:B------:R-:W-:-:S05]  /*0110*/  LOP3.LUT R0, R0, 0xfffffe00, RZ, 0xc0, !PT ;  /* 0xfffffe0000007812 */ /* 0x000fca00078ec0ff */
[----:B------:R-:W-:Y:S02]  /*0120*/  IMAD.IADD R9, R9, 0x1, -R0 ;  /* 0x0000000109097824 */ /* 0x000fe400078e0a00 */
[----:B------:R-:W-:Y:S02]  /*0130*/  IMAD.MOV.U32 R0, RZ, RZ, RZ ;  /* 0x000000ffff007224 */ /* 0x000fe400078e00ff */
[----:B--2---:R-:W-:-:S04]  /*0140*/  IMAD.WIDE R4, R9, 0x4, R4 ;  /* 0x0000000409047825 */ /* 0x004fc800078e0204 */
[----:B------:R-:W-:Y:S01]  /*0150*/  IMAD.MOV.U32 R9, RZ, RZ, RZ ;  /* 0x000000ffff097224 */ /* 0x000fe200078e00ff */
[----:B------:R-:W2:Y:S05]  /*0160*/  @!P1 LDG.E R0, desc[UR4][R2.64] ;  /* 0x0000000402009981 */ /* 0x000eaa000c1e1900 */
[----:B------:R-:W2:Y:S01]  /*0170*/  @!P1 LDG.E.EL R9, desc[UR4][R4.64] ;  /* 0x0000000404099981 */ /* 0x000ea2000c2e1900 */
[----:B------:R-:W-:-:S04]  /*0180*/  IADD3 R6, P2, R7, UR6, RZ ;  /* 0x0000000607067c10 */ /* 0x000fc8000ff5e0ff */
[----:B------:R-:W-:Y:S02]  /*0190*/  LEA.HI.X.SX32 R7, R7, UR7, 0x1, P2 ;  /* 0x0000000707077c11 */ /* 0x000fe400090f0eff */
[----:B--2---:R-:W-:Y:S01]  /*01a0*/  FSETP.GT.AND P0, PT, R0, -R9, PT ;  /* 0x800000090000720b */ /* 0x004fe20003f04000 */
[----:B------:R-:W-:-:S03]  /*01b0*/  FADD R9, R9, R0 ;  /* 0x0000000009097221 */ /* 0x000fc60000000000 */
[----:B------:R-:W-:-:S05]  /*01c0*/  SEL R11, RZ, 0x1, !P0 ;  /* 0x00000001ff0b7807 */ /* 0x000fca0004000000 */
[----:B------:R1:W-:Y:S04]  /*01d0*/  @!P1 STG.E.U8 desc[UR4][R6.64], R11 ;  /* 0x0000000b06009986 */ /* 0x0003e8000c101104 */
[----:B------:R-:W-:Y:S01]  /*01e0*/  @!P0 FMUL R9, R9, 0.10000000149011611938 ;  /* 0x3dcccccd09098820 */ /* 0x000fe20000400000 */
[----:B------:R-:W-:Y:S06]  /*01f0*/  @P1 EXIT ;  /* 0x000000000000194d */ /* 0x000fec0003800000 */
[----:B------:R-:W-:Y:S01]  /*0200*/  STG.E desc[UR4][R2.64], R9 ;  /* 0x0000000902007986 */ /* 0x000fe2000c101904 */
[----:B------:R-:W-:Y:S05]  /*0210*/  EXIT ;  /* 0x000000000000794d */ /* 0x000fea0003800000 */
.L_x_0:
[----:B------:R-:W-:-:S00]  /*0220*/  BRA `(.L_x_0) ;  /* 0xfffffffc00fc7947 */ /* 0x000fc0000383ffff */
[----:B------:R-:W-:-:S00]  /*0230*/  NOP ;  /* 0x0000000000007918 */ /* 0x000fc00000000000 */
        /* <DEDUP_REMOVED lines=12> */
.L_x_1:


//--------------------- .nv.constant0.triton_poi_fused_convolution_leaky_relu_28 --------------------------
	.section	.nv.constant0.triton_poi_fused_convolution_leaky_relu_28,"a",@progbits
	.sectionflags	@""
	.align	4
.nv.constant0.triton_poi_fused_convolution_leaky_relu_28:
	.zero		556
